//
// Generated by NVIDIA NVVM Compiler
//
// Compiler Build ID: CL-36424714
// Cuda compilation tools, release 13.0, V13.0.88
// Based on NVVM 20.0.0
//

.version 9.0
.target sm_100
.address_size 64

	// .globl	default_function_kernel

.visible .entry default_function_kernel(
	.param .u64 .ptr .align 1 default_function_kernel_param_0,
	.param .u64 .ptr .align 1 default_function_kernel_param_1
)
.maxntid 16
{
	.reg .b32 	%r<5>;
	.reg .b32 	%f<3>;
	.reg .b64 	%rd<8>;

	ld.param.u64 	%rd1, [default_function_kernel_param_0];
	ld.param.u64 	%rd2, [default_function_kernel_param_1];
	cvta.to.global.u64 	%rd3, %rd1;
	cvta.to.global.u64 	%rd4, %rd2;
	mov.u32 	%r1, %ctaid.x;
	shl.b32 	%r2, %r1, 4;
	mov.u32 	%r3, %tid.x;
	or.b32  	%r4, %r2, %r3;
	mul.wide.u32 	%rd5, %r4, 4;
	add.s64 	%rd6, %rd4, %rd5;
	ld.global.nc.f32 	%f1, [%rd6];
	abs.f32 	%f2, %f1;
	add.s64 	%rd7, %rd3, %rd5;
	st.global.f32 	[%rd7], %f2;
	ret;

}
	// .globl	default_function_kernel_1
.visible .entry default_function_kernel_1(
	.param .u64 .ptr .align 1 default_function_kernel_1_param_0,
	.param .u64 .ptr .align 1 default_function_kernel_1_param_1
)
.maxntid 32
{
	.reg .pred 	%p<7>;
	.reg .b32 	%r<11>;
	.reg .b32 	%f<40>;
	.reg .b64 	%rd<9>;

	ld.param.u64 	%rd1, [default_function_kernel_1_param_0];
	ld.param.u64 	%rd2, [default_function_kernel_1_param_1];
	cvta.to.global.u64 	%rd3, %rd2;
	mov.u32 	%r3, %ctaid.x;
	shl.b32 	%r4, %r3, 5;
	mov.u32 	%r5, %tid.x;
	or.b32  	%r1, %r4, %r5;
	mul.wide.u32 	%rd4, %r1, 4;
	add.s64 	%rd5, %rd3, %rd4;
	ld.global.nc.f32 	%f1, [%rd5];
	abs.f32 	%f2, %f1;
	fma.rn.f32 	%f7, %f1, %f1, 0f3F800000;
	rsqrt.approx.ftz.f32 	%f8, %f7;
	fma.rn.f32 	%f9, %f7, %f8, 0f3F800000;
	rcp.approx.ftz.f32 	%f10, %f9;
	mul.f32 	%f11, %f2, %f10;
	fma.rn.f32 	%f12, %f2, %f11, %f2;
	setp.gt.f32 	%p1, %f2, 0f4B000000;
	selp.f32 	%f3, %f2, %f12, %p1;
	mov.f32 	%f13, 0f3F800000;
	add.rz.f32 	%f14, %f3, %f13;
	mov.b32 	%r6, %f14;
	add.s32 	%r7, %r6, -1061158912;
	and.b32  	%r8, %r7, -8388608;
	mov.b32 	%r2, %f3;
	sub.s32 	%r9, %r2, %r8;
	mov.b32 	%f15, %r9;
	sub.s32 	%r10, 1082130432, %r8;
	mov.b32 	%f16, %r10;
	fma.rn.f32 	%f17, %f16, 0f3E800000, 0fBF800000;
	add.f32 	%f18, %f17, %f15;
	cvt.rn.f32.s32 	%f19, %r8;
	mul.f32 	%f20, %f19, 0f34000000;
	fma.rn.f32 	%f21, %f18, 0fBD39BF78, 0f3DD80012;
	fma.rn.f32 	%f22, %f21, %f18, 0fBE0778E0;
	fma.rn.f32 	%f23, %f22, %f18, 0f3E146475;
	fma.rn.f32 	%f24, %f23, %f18, 0fBE2A68DD;
	fma.rn.f32 	%f25, %f24, %f18, 0f3E4CAF9E;
	fma.rn.f32 	%f26, %f25, %f18, 0fBE800042;
	fma.rn.f32 	%f27, %f26, %f18, 0f3EAAAAE6;
	fma.rn.f32 	%f28, %f27, %f18, 0fBF000000;
	mul.f32 	%f29, %f18, %f28;
	fma.rn.f32 	%f30, %f29, %f18, %f18;
	fma.rn.f32 	%f39, %f20, 0f3F317218, %f30;
	setp.lt.u32 	%p2, %r2, 2139095040;
	@%p2 bra 	$L__BB1_2;
	setp.gt.s32 	%p3, %r2, -1082130432;
	fma.rn.f32 	%f31, %f3, 0f7F800000, 0f7F800000;
	selp.f32 	%f32, %f31, %f39, %p3;
	setp.eq.f32 	%p4, %f3, 0f00000000;
	selp.f32 	%f39, 0f80000000, %f32, %p4;
$L__BB1_2:
	setp.gt.f32 	%p5, %f2, 0f4B000000;
	cvta.to.global.u64 	%rd6, %rd1;
	add.f32 	%f33, %f39, 0f3F317218;
	selp.f32 	%f34, %f33, %f39, %p5;
	setp.num.f32 	%p6, %f2, %f2;
	copysign.f32 	%f35, %f1, %f34;
	selp.f32 	%f36, %f35, %f34, %p6;
	mul.f32 	%f37, %f36, 0f3FB8AA3B;
	ex2.approx.f32 	%f38, %f37;
	add.s64 	%rd8, %rd6, %rd4;
	st.global.f32 	[%rd8], %f38;
	ret;

}
	// .globl	default_function_kernel_2
.visible .entry default_function_kernel_2(
	.param .u64 .ptr .align 1 default_function_kernel_2_param_0,
	.param .u64 .ptr .align 1 default_function_kernel_2_param_1
)
.maxntid 2
{
	.reg .pred 	%p<7>;
	.reg .b32 	%r<12>;
	.reg .b32 	%f<40>;
	.reg .b64 	%rd<9>;

	ld.param.u64 	%rd1, [default_function_kernel_2_param_0];
	ld.param.u64 	%rd2, [default_function_kernel_2_param_1];
	cvta.to.global.u64 	%rd3, %rd2;
	mov.u32 	%r4, %ctaid.x;
	shl.b32 	%r5, %r4, 1;
	mov.u32 	%r6, %tid.x;
	or.b32  	%r1, %r5, %r6;
	mul.wide.u32 	%rd4, %r1, 4;
	add.s64 	%rd5, %rd3, %rd4;
	ld.global.nc.f32 	%f1, [%rd5];
	mov.f32 	%f6, 0f3F800000;
	sub.rn.f32 	%f7, %f1, %f6;
	mov.b32 	%r2, %f7;
	setp.gt.u32 	%p1, %r2, 1258291200;
	fma.rn.f32 	%f8, %f1, %f1, 0fBF800000;
	rsqrt.approx.ftz.f32 	%f9, %f8;
	mul.f32 	%f10, %f8, %f9;
	mul.f32 	%f11, %f9, 0f3F000000;
	neg.f32 	%f12, %f10;
	fma.rn.f32 	%f13, %f12, %f10, %f8;
	fma.rn.f32 	%f14, %f13, %f11, %f10;
	setp.eq.f32 	%p2, %f8, 0f00000000;
	selp.f32 	%f15, 0f00000000, %f14, %p2;
	selp.f32 	%f16, 0fBF800001, %f15, %p1;
	add.f32 	%f2, %f7, %f16;
	add.rz.f32 	%f17, %f2, %f6;
	mov.b32 	%r7, %f17;
	add.s32 	%r8, %r7, -1061158912;
	and.b32  	%r9, %r8, -8388608;
	mov.b32 	%r3, %f2;
	sub.s32 	%r10, %r3, %r9;
	mov.b32 	%f18, %r10;
	sub.s32 	%r11, 1082130432, %r9;
	mov.b32 	%f19, %r11;
	fma.rn.f32 	%f20, %f19, 0f3E800000, 0fBF800000;
	add.f32 	%f21, %f20, %f18;
	cvt.rn.f32.s32 	%f22, %r9;
	mul.f32 	%f23, %f22, 0f34000000;
	fma.rn.f32 	%f24, %f21, 0fBD39BF78, 0f3DD80012;
	fma.rn.f32 	%f25, %f24, %f21, 0fBE0778E0;
	fma.rn.f32 	%f26, %f25, %f21, 0f3E146475;
	fma.rn.f32 	%f27, %f26, %f21, 0fBE2A68DD;
	fma.rn.f32 	%f28, %f27, %f21, 0f3E4CAF9E;
	fma.rn.f32 	%f29, %f28, %f21, 0fBE800042;
	fma.rn.f32 	%f30, %f29, %f21, 0f3EAAAAE6;
	fma.rn.f32 	%f31, %f30, %f21, 0fBF000000;
	mul.f32 	%f32, %f21, %f31;
	fma.rn.f32 	%f33, %f32, %f21, %f21;
	fma.rn.f32 	%f39, %f23, 0f3F317218, %f33;
	setp.lt.u32 	%p3, %r3, 2139095040;
	@%p3 bra 	$L__BB2_2;
	setp.gt.s32 	%p4, %r3, -1082130432;
	fma.rn.f32 	%f34, %f2, 0f7F800000, 0f7F800000;
	selp.f32 	%f35, %f34, %f39, %p4;
	setp.eq.f32 	%p5, %f2, 0f00000000;
	selp.f32 	%f39, 0f80000000, %f35, %p5;
$L__BB2_2:
	setp.gt.u32 	%p6, %r2, 1258291200;
	cvta.to.global.u64 	%rd6, %rd1;
	add.f32 	%f36, %f39, 0f3F317218;
	selp.f32 	%f37, %f36, %f39, %p6;
	mul.f32 	%f38, %f1, %f37;
	add.s64 	%rd8, %rd6, %rd4;
	st.global.f32 	[%rd8], %f38;
	ret;

}


// ===== COMPILED SASS (sm_100) =====

	.target	sm_100

	.elftype	@"ET_EXEC"


//--------------------- .note.nv.tkinfo           --------------------------
	.section	.note.nv.tkinfo,"",@"SHT_NOTE"
	.sectionflags	@"SHF_NOTE_NV_TKINFO"
	.tkinfo
        /*0018*/ 	.word	0x00000002
        /*0030*/ 	.string	""
        /*0030*/ 	.string	"ptxas"
        /*0030*/ 	.string	"Cuda compilation tools, release 13.0, V13.0.88"
        /*0030*/ 	.string	"Build cuda_13.0.r13.0/compiler.36424714_0"
        /*0030*/ 	.string	"-arch sm_100 -m 64 "



//--------------------- .note.nv.cuinfo           --------------------------
	.section	.note.nv.cuinfo,"",@"SHT_NOTE"
	.sectionflags	@"SHF_NOTE_NV_CUINFO"
        /*0018*/ 	.short	0x0002
        /*001a*/ 	.short	0x0064
        /*001c*/ 	.short	0x0082
	.zero		2


//--------------------- .nv.info                  --------------------------
	.section	.nv.info,"",@"SHT_CUDA_INFO"
	.align	4


	//----- nvinfo : EIATTR_REGCOUNT
	.align		4
        /*0000*/ 	.byte	0x04, 0x2f
        /*0002*/ 	.short	(.L_1 - .L_0)
	.align		4
.L_0:
        /*0004*/ 	.word	index@(default_function_kernel)
        /*0008*/ 	.word	0x0000000a


	//----- nvinfo : EIATTR_FRAME_SIZE
	.align		4
.L_1:
        /*000c*/ 	.byte	0x04, 0x11
        /*000e*/ 	.short	(.L_3 - .L_2)
	.align		4
.L_2:
        /*0010*/ 	.word	index@(default_function_kernel)
        /*0014*/ 	.word	0x00000000


	//----- nvinfo : EIATTR_REGCOUNT
	.align		4
.L_3:
        /*0018*/ 	.byte	0x04, 0x2f
        /*001a*/ 	.short	(.L_5 - .L_4)
	.align		4
.L_4:
        /*001c*/ 	.word	index@(default_function_kernel_1)
        /*0020*/ 	.word	0x0000000c


	//----- nvinfo : EIATTR_FRAME_SIZE
	.align		4
.L_5:
        /*0024*/ 	.byte	0x04, 0x11
        /*0026*/ 	.short	(.L_7 - .L_6)
	.align		4
.L_6:
        /*0028*/ 	.word	index@(default_function_kernel_1)
        /*002c*/ 	.word	0x00000000


	//----- nvinfo : EIATTR_REGCOUNT
	.align		4
.L_7:
        /*0030*/ 	.byte	0x04, 0x2f
        /*0032*/ 	.short	(.L_9 - .L_8)
	.align		4
.L_8:
        /*0034*/ 	.word	index@(default_function_kernel_2)
        /*0038*/ 	.word	0x0000000c


	//----- nvinfo : EIATTR_FRAME_SIZE
	.align		4
.L_9:
        /*003c*/ 	.byte	0x04, 0x11
        /*003e*/ 	.short	(.L_11 - .L_10)
	.align		4
.L_10:
        /*0040*/ 	.word	index@(default_function_kernel_2)
        /*0044*/ 	.word	0x00000000


	//----- nvinfo : EIATTR_MIN_STACK_SIZE
	.align		4
.L_11:
        /*0048*/ 	.byte	0x04, 0x12
        /*004a*/ 	.short	(.L_13 - .L_12)
	.align		4
.L_12:
        /*004c*/ 	.word	index@(default_function_kernel_2)
        /*0050*/ 	.word	0x00000000


	//----- nvinfo : EIATTR_MIN_STACK_SIZE
	.align		4
.L_13:
        /*0054*/ 	.byte	0x04, 0x12
        /*0056*/ 	.short	(.L_15 - .L_14)
	.align		4
.L_14:
        /*0058*/ 	.word	index@(default_function_kernel_1)
        /*005c*/ 	.word	0x00000000


	//----- nvinfo : EIATTR_MIN_STACK_SIZE
	.align		4
.L_15:
        /*0060*/ 	.byte	0x04, 0x12
        /*0062*/ 	.short	(.L_17 - .L_16)
	.align		4
.L_16:
        /*0064*/ 	.word	index@(default_function_kernel)
        /*0068*/ 	.word	0x00000000
.L_17:


//--------------------- .nv.compat                --------------------------
	.section	.nv.compat,"",@"SHT_CUDA_COMPAT_INFO"
	.align	4
        /*0000*/ 	.byte	0x02, 0x09, 0x00, 0x00, 0x02, 0x02, 0x01, 0x00, 0x02, 0x05, 0x05, 0x00, 0x03, 0x07, 0x01, 0x01
        /*0010*/ 	.byte	0x02, 0x03, 0x00, 0x00, 0x02, 0x06, 0x01, 0x00, 0x04, 0x0b, 0x08, 0x00, 0x01, 0x00, 0x00, 0x00
        /*0020*/ 	.byte	0x00, 0x00, 0x00, 0x00


//--------------------- .nv.info.default_function_kernel_2 --------------------------
	.section	.nv.info.default_function_kernel_2,"",@"SHT_CUDA_INFO"
	.sectionflags	@""
	.align	4


	//----- nvinfo : EIATTR_CUDA_API_VERSION
	.align		4
        /*0000*/ 	.byte	0x04, 0x37
        /*0002*/ 	.short	(.L_19 - .L_18)
.L_18:
        /*0004*/ 	.word	0x00000082


	//----- nvinfo : EIATTR_KPARAM_INFO
	.align		4
.L_19:
        /*0008*/ 	.byte	0x04, 0x17
        /*000a*/ 	.short	(.L_21 - .L_20)
.L_20:
        /*000c*/ 	.word	0x00000000
        /*0010*/ 	.short	0x0001
        /*0012*/ 	.short	0x0008
        /*0014*/ 	.byte	0x00, 0xf5, 0x21, 0x00


	//----- nvinfo : EIATTR_KPARAM_INFO
	.align		4
.L_21:
        /*0018*/ 	.byte	0x04, 0x17
        /*001a*/ 	.short	(.L_23 - .L_22)
.L_22:
        /*001c*/ 	.word	0x00000000
        /*0020*/ 	.short	0x0000
        /*0022*/ 	.short	0x0000
        /*0024*/ 	.byte	0x00, 0xf5, 0x21, 0x00


	//----- nvinfo : EIATTR_SPARSE_MMA_MASK
	.align		4
.L_23:
        /*0028*/ 	.byte	0x03, 0x50
        /*002a*/ 	.short	0x0000


	//----- nvinfo : EIATTR_MAXREG_COUNT
	.align		4
        /*002c*/ 	.byte	0x03, 0x1b
        /*002e*/ 	.short	0x00ff


	//----- nvinfo : EIATTR_MERCURY_ISA_VERSION
	.align		4
        /*0030*/ 	.byte	0x03, 0x5f
        /*0032*/ 	.short	0x0101


	//----- nvinfo : EIATTR_VRC_CTA_INIT_COUNT
	.align		4
        /*0034*/ 	.byte	0x02, 0x4a
	.zero		1
	.zero		1


	//----- nvinfo : EIATTR_EXIT_INSTR_OFFSETS
	.align		4
        /*0038*/ 	.byte	0x04, 0x1c
        /*003a*/ 	.short	(.L_25 - .L_24)


	//   ....[0]....
.L_24:
        /*003c*/ 	.word	0x00000360


	//----- nvinfo : EIATTR_MAX_THREADS
	.align		4
.L_25:
        /*0040*/ 	.byte	0x04, 0x05
        /*0042*/ 	.short	(.L_27 - .L_26)
.L_26:
        /*0044*/ 	.word	0x00000002
        /*0048*/ 	.word	0x00000001
        /*004c*/ 	.word	0x00000001


	//----- nvinfo : EIATTR_CBANK_PARAM_SIZE
	.align		4
.L_27:
        /*0050*/ 	.byte	0x03, 0x19
        /*0052*/ 	.short	0x0010


	//----- nvinfo : EIATTR_PARAM_CBANK
	.align		4
        /*0054*/ 	.byte	0x04, 0x0a
        /*0056*/ 	.short	(.L_29 - .L_28)
	.align		4
.L_28:
        /*0058*/ 	.word	index@(.nv.constant0.default_function_kernel_2)
        /*005c*/ 	.short	0x0380
        /*005e*/ 	.short	0x0010


	//----- nvinfo : EIATTR_SW_WAR
	.align		4
.L_29:
        /*0060*/ 	.byte	0x04, 0x36
        /*0062*/ 	.short	(.L_31 - .L_30)
.L_30:
        /*0064*/ 	.word	0x00000008
.L_31:


//--------------------- .nv.info.default_function_kernel_1 --------------------------
	.section	.nv.info.default_function_kernel_1,"",@"SHT_CUDA_INFO"
	.sectionflags	@""
	.align	4


	//----- nvinfo : EIATTR_CUDA_API_VERSION
	.align		4
        /*0000*/ 	.byte	0x04, 0x37
        /*0002*/ 	.short	(.L_33 - .L_32)
.L_32:
        /*0004*/ 	.word	0x00000082


	//----- nvinfo : EIATTR_KPARAM_INFO
	.align		4
.L_33:
        /*0008*/ 	.byte	0x04, 0x17
        /*000a*/ 	.short	(.L_35 - .L_34)
.L_34:
        /*000c*/ 	.word	0x00000000
        /*0010*/ 	.short	0x0001
        /*0012*/ 	.short	0x0008
        /*0014*/ 	.byte	0x00, 0xf5, 0x21, 0x00


	//----- nvinfo : EIATTR_KPARAM_INFO
	.align		4
.L_35:
        /*0018*/ 	.byte	0x04, 0x17
        /*001a*/ 	.short	(.L_37 - .L_36)
.L_36:
        /*001c*/ 	.word	0x00000000
        /*0020*/ 	.short	0x0000
        /*0022*/ 	.short	0x0000
        /*0024*/ 	.byte	0x00, 0xf5, 0x21, 0x00


	//----- nvinfo : EIATTR_SPARSE_MMA_MASK
	.align		4
.L_37:
        /*0028*/ 	.byte	0x03, 0x50
        /*002a*/ 	.short	0x0000


	//----- nvinfo : EIATTR_MAXREG_COUNT
	.align		4
        /*002c*/ 	.byte	0x03, 0x1b
        /*002e*/ 	.short	0x00ff


	//----- nvinfo : EIATTR_MERCURY_ISA_VERSION
	.align		4
        /*0030*/ 	.byte	0x03, 0x5f
        /*0032*/ 	.short	0x0101


	//----- nvinfo : EIATTR_VRC_CTA_INIT_COUNT
	.align		4
        /*0034*/ 	.byte	0x02, 0x4a
	.zero		1
	.zero		1


	//----- nvinfo : EIATTR_EXIT_INSTR_OFFSETS
	.align		4
        /*0038*/ 	.byte	0x04, 0x1c
        /*003a*/ 	.short	(.L_39 - .L_38)


	//   ....[0]....
.L_38:
        /*003c*/ 	.word	0x00000390


	//----- nvinfo : EIATTR_MAX_THREADS
	.align		4
.L_39:
        /*0040*/ 	.byte	0x04, 0x05
        /*0042*/ 	.short	(.L_41 - .L_40)
.L_40:
        /*0044*/ 	.word	0x00000020
        /*0048*/ 	.word	0x00000001
        /*004c*/ 	.word	0x00000001


	//----- nvinfo : EIATTR_CBANK_PARAM_SIZE
	.align		4
.L_41:
        /*0050*/ 	.byte	0x03, 0x19
        /*0052*/ 	.short	0x0010


	//----- nvinfo : EIATTR_PARAM_CBANK
	.align		4
        /*0054*/ 	.byte	0x04, 0x0a
        /*0056*/ 	.short	(.L_43 - .L_42)
	.align		4
.L_42:
        /*0058*/ 	.word	index@(.nv.constant0.default_function_kernel_1)
        /*005c*/ 	.short	0x0380
        /*005e*/ 	.short	0x0010


	//----- nvinfo : EIATTR_SW_WAR
	.align		4
.L_43:
        /*0060*/ 	.byte	0x04, 0x36
        /*0062*/ 	.short	(.L_45 - .L_44)
.L_44:
        /*0064*/ 	.word	0x00000008
.L_45:


//--------------------- .nv.info.default_function_kernel --------------------------
	.section	.nv.info.default_function_kernel,"",@"SHT_CUDA_INFO"
	.sectionflags	@""
	.align	4


	//----- nvinfo : EIATTR_CUDA_API_VERSION
	.align		4
        /*0000*/ 	.byte	0x04, 0x37
        /*0002*/ 	.short	(.L_47 - .L_46)
.L_46:
        /*0004*/ 	.word	0x00000082


	//----- nvinfo : EIATTR_KPARAM_INFO
	.align		4
.L_47:
        /*0008*/ 	.byte	0x04, 0x17
        /*000a*/ 	.short	(.L_49 - .L_48)
.L_48:
        /*000c*/ 	.word	0x00000000
        /*0010*/ 	.short	0x0001
        /*0012*/ 	.short	0x0008
        /*0014*/ 	.byte	0x00, 0xf5, 0x21, 0x00


	//----- nvinfo : EIATTR_KPARAM_INFO
	.align		4
.L_49:
        /*0018*/ 	.byte	0x04, 0x17
        /*001a*/ 	.short	(.L_51 - .L_50)
.L_50:
        /*001c*/ 	.word	0x00000000
        /*0020*/ 	.short	0x0000
        /*0022*/ 	.short	0x0000
        /*0024*/ 	.byte	0x00, 0xf5, 0x21, 0x00


	//----- nvinfo : EIATTR_SPARSE_MMA_MASK
	.align		4
.L_51:
        /*0028*/ 	.byte	0x03, 0x50
        /*002a*/ 	.short	0x0000


	//----- nvinfo : EIATTR_MAXREG_COUNT
	.align		4
        /*002c*/ 	.byte	0x03, 0x1b
        /*002e*/ 	.short	0x00ff


	//----- nvinfo : EIATTR_MERCURY_ISA_VERSION
	.align		4
        /*0030*/ 	.byte	0x03, 0x5f
        /*0032*/ 	.short	0x0101


	//----- nvinfo : EIATTR_VRC_CTA_INIT_COUNT
	.align		4
        /*0034*/ 	.byte	0x02, 0x4a
	.zero		1
	.zero		1


	//----- nvinfo : EIATTR_EXIT_INSTR_OFFSETS
	.align		4
        /*0038*/ 	.byte	0x04, 0x1c
        /*003a*/ 	.short	(.L_53 - .L_52)


	//   ....[0]....
.L_52:
        /*003c*/ 	.word	0x000000d0


	//----- nvinfo : EIATTR_MAX_THREADS
	.align		4
.L_53:
        /*0040*/ 	.byte	0x04, 0x05
        /*0042*/ 	.short	(.L_55 - .L_54)
.L_54:
        /*0044*/ 	.word	0x00000010
        /*0048*/ 	.word	0x00000001
        /*004c*/ 	.word	0x00000001


	//----- nvinfo : EIATTR_CBANK_PARAM_SIZE
	.align		4
.L_55:
        /*0050*/ 	.byte	0x03, 0x19
        /*0052*/ 	.short	0x0010


	//----- nvinfo : EIATTR_PARAM_CBANK
	.align		4
        /*0054*/ 	.byte	0x04, 0x0a
        /*0056*/ 	.short	(.L_57 - .L_56)
	.align		4
.L_56:
        /*0058*/ 	.word	index@(.nv.constant0.default_function_kernel)
        /*005c*/ 	.short	0x0380
        /*005e*/ 	.short	0x0010


	//----- nvinfo : EIATTR_SW_WAR
	.align		4
.L_57:
        /*0060*/ 	.byte	0x04, 0x36
        /*0062*/ 	.short	(.L_59 - .L_58)
.L_58:
        /*0064*/ 	.word	0x00000008
.L_59:


//--------------------- .nv.callgraph             --------------------------
	.section	.nv.callgraph,"",@"SHT_CUDA_CALLGRAPH"
	.align	4
	.sectionentsize	8
	.align		4
        /*0000*/ 	.word	0x00000000
	.align		4
        /*0004*/ 	.word	0xffffffff
	.align		4
        /*0008*/ 	.word	0x00000000
	.align		4
        /*000c*/ 	.word	0xfffffffe
	.align		4
        /*0010*/ 	.word	0x00000000
	.align		4
        /*0014*/ 	.word	0xfffffffd
	.align		4
        /*0018*/ 	.word	0x00000000
	.align		4
        /*001c*/ 	.word	0xfffffffc


//--------------------- .text.default_function_kernel_2 --------------------------
	.section	.text.default_function_kernel_2,"ax",@progbits
	.align	128
        .global         default_function_kernel_2
        .type           default_function_kernel_2,@function
        .size           default_function_kernel_2,(.L_x_3 - default_function_kernel_2)
        .other          default_function_kernel_2,@"STO_CUDA_ENTRY STV_DEFAULT"
default_function_kernel_2:
.text.default_function_kernel_2:
[----:B------:R-:W-:Y:S01]  /*0000*/  LDC R1, c[0x0][0x37c] ;  /* 0x0000df00ff017b82 */ /* 0x000fe20000000800 */
[----:B------:R-:W0:Y:S07]  /*0010*/  S2R R5, SR_TID.X ;  /* 0x0000000000057919 */ /* 0x000e2e0000002100 */
[----:B------:R-:W1:Y:S01]  /*0020*/  S2UR UR4, SR_CTAID.X ;  /* 0x00000000000479c3 */ /* 0x000e620000002500 */
[----:B------:R-:W2:Y:S07]  /*0030*/  LDCU.64 UR6, c[0x0][0x358] ;  /* 0x00006b00ff0677ac */ /* 0x000eae0008000a00 */
[----:B------:R-:W3:Y:S01]  /*0040*/  LDC.64 R2, c[0x0][0x388] ;  /* 0x0000e200ff027b82 */ /* 0x000ee20000000a00 */
[----:B-1----:R-:W-:-:S06]  /*0050*/  USHF.L.U32 UR4, UR4, 0x1, URZ ;  /* 0x0000000104047899 */ /* 0x002fcc00080006ff */
[----:B0-----:R-:W-:-:S05]  /*0060*/  LOP3.LUT R5, R5, UR4, RZ, 0xfc, !PT ;  /* 0x0000000405057c12 */ /* 0x001fca000f8efcff */
[----:B---3--:R-:W-:-:S05]  /*0070*/  IMAD.WIDE.U32 R2, R5, 0x4, R2 ;  /* 0x0000000405027825 */ /* 0x008fca00078e0002 */
[----:B--2---:R-:W2:Y:S02]  /*0080*/  LDG.E.CONSTANT R0, desc[UR6][R2.64] ;  /* 0x0000000602007981 */ /* 0x004ea4000c1e9900 */
[C---:B--2---:R-:W-:Y:S01]  /*0090*/  FFMA R6, R0.reuse, R0, -1 ;  /* 0xbf80000000067423 */ /* 0x044fe20000000000 */
[----:B------:R-:W-:-:S03]  /*00a0*/  FADD R4, R0, -1 ;  /* 0xbf80000000047421 */ /* 0x000fc60000000000 */
[----:B------:R-:W0:Y:S01]  /*00b0*/  MUFU.RSQ R7, R6 ;  /* 0x0000000600077308 */ /* 0x000e220000001400 */
[----:B------:R-:W-:Y:S02]  /*00c0*/  FSETP.NEU.AND P1, PT, R6, RZ, PT ;  /* 0x000000ff0600720b */ /* 0x000fe40003f2d000 */
[----:B------:R-:W-:Y:S01]  /*00d0*/  ISETP.GT.U32.AND P0, PT, R4, 0x4b000000, PT ;  /* 0x4b0000000400780c */ /* 0x000fe20003f04070 */
[----:B0-----:R-:W-:Y:S01]  /*00e0*/  FMUL R9, R6, R7 ;  /* 0x0000000706097220 */ /* 0x001fe20000400000 */
[----:B------:R-:W-:-:S03]  /*00f0*/  FMUL R8, R7, 0.5 ;  /* 0x3f00000007087820 */ /* 0x000fc60000400000 */
[----:B------:R-:W-:Y:S01]  /*0100*/  FFMA R7, -R9, R9, R6 ;  /* 0x0000000909077223 */ /* 0x000fe20000000106 */
[----:B------:R-:W-:-:S03]  /*0110*/  MOV R6, 0x3d39bf78 ;  /* 0x3d39bf7800067802 */ /* 0x000fc60000000f00 */
[----:B------:R-:W-:Y:S01]  /*0120*/  FFMA R7, R8, R7, R9 ;  /* 0x0000000708077223 */ /* 0x000fe20000000009 */
[----:B------:R-:W-:-:S04]  /*0130*/  HFMA2 R9, -RZ, RZ, 1.625, 0 ;  /* 0x3e800000ff097431 */ /* 0x000fc800000001ff */
[----:B------:R-:W-:-:S04]  /*0140*/  FSEL R7, R7, RZ, P1 ;  /* 0x000000ff07077208 */ /* 0x000fc80000800000 */
[----:B------:R-:W-:-:S05]  /*0150*/  FSEL R7, R7, -1.0000001192092895508, !P0 ;  /* 0xbf80000107077808 */ /* 0x000fca0004000000 */
[----:B------:R-:W-:-:S04]  /*0160*/  FADD R7, R4, R7 ;  /* 0x0000000704077221 */ /* 0x000fc80000000000 */
[C---:B------:R-:W-:Y:S01]  /*0170*/  FADD.RZ R2, R7.reuse, 1 ;  /* 0x3f80000007027421 */ /* 0x040fe2000000c000 */
[----:B------:R-:W-:-:S04]  /*0180*/  ISETP.GE.U32.AND P1, PT, R7, 0x7f800000, PT ;  /* 0x7f8000000700780c */ /* 0x000fc80003f26070 */
[----:B------:R-:W-:Y:S02]  /*0190*/  IADD3 R2, PT, PT, R2, -0x3f400000, RZ ;  /* 0xc0c0000002027810 */ /* 0x000fe40007ffe0ff */
[----:B------:R-:W-:Y:S02]  /*01a0*/  ISETP.GT.AND P2, PT, R7, -0x40800000, P1 ;  /* 0xbf8000000700780c */ /* 0x000fe40000f44270 */
[----:B------:R-:W-:-:S04]  /*01b0*/  LOP3.LUT R2, R2, 0xff800000, RZ, 0xc0, !PT ;  /* 0xff80000002027812 */ /* 0x000fc800078ec0ff */
[----:B------:R-:W-:Y:S02]  /*01c0*/  IADD3 R4, PT, PT, -R2, 0x40800000, RZ ;  /* 0x4080000002047810 */ /* 0x000fe40007ffe1ff */
[-C--:B------:R-:W-:Y:S02]  /*01d0*/  IADD3 R3, PT, PT, R7, -R2.reuse, RZ ;  /* 0x8000000207037210 */ /* 0x080fe40007ffe0ff */
[----:B------:R-:W-:Y:S01]  /*01e0*/  I2FP.F32.S32 R2, R2 ;  /* 0x0000000200027245 */ /* 0x000fe20000201400 */
[----:B------:R-:W-:-:S04]  /*01f0*/  FFMA R4, R4, R9, -1 ;  /* 0xbf80000004047423 */ /* 0x000fc80000000009 */
[----:B------:R-:W-:-:S04]  /*0200*/  FADD R3, R3, R4 ;  /* 0x0000000403037221 */ /* 0x000fc80000000000 */
[----:B------:R-:W-:-:S04]  /*0210*/  FFMA R4, R3, -R6, 0.10546888411045074463 ;  /* 0x3dd8001203047423 */ /* 0x000fc80000000806 */
[----:B------:R-:W-:-:S04]  /*0220*/  FFMA R4, R3, R4, -0.13229703903198242188 ;  /* 0xbe0778e003047423 */ /* 0x000fc80000000004 */
[----:B------:R-:W-:-:S04]  /*0230*/  FFMA R4, R3, R4, 0.14491446316242218018 ;  /* 0x3e14647503047423 */ /* 0x000fc80000000004 */
[----:B------:R-:W-:-:S04]  /*0240*/  FFMA R4, R3, R4, -0.16641564667224884033 ;  /* 0xbe2a68dd03047423 */ /* 0x000fc80000000004 */
[----:B------:R-:W-:-:S04]  /*0250*/  FFMA R4, R3, R4, 0.19988867640495300293 ;  /* 0x3e4caf9e03047423 */ /* 0x000fc80000000004 */
[----:B------:R-:W-:-:S04]  /*0260*/  FFMA R4, R3, R4, -0.25000196695327758789 ;  /* 0xbe80004203047423 */ /* 0x000fc80000000004 */
[----:B------:R-:W-:-:S04]  /*0270*/  FFMA R4, R3, R4, 0.33333510160446166992 ;  /* 0x3eaaaae603047423 */ /* 0x000fc80000000004 */
[----:B------:R-:W-:-:S04]  /*0280*/  FFMA R4, R3, R4, -0.5 ;  /* 0xbf00000003047423 */ /* 0x000fc80000000004 */
[----:B------:R-:W-:Y:S01]  /*0290*/  FMUL R6, R3, R4 ;  /* 0x0000000403067220 */ /* 0x000fe20000400000 */
[----:B------:R-:W-:-:S03]  /*02a0*/  FMUL R4, R2, 1.1920928955078125e-07 ;  /* 0x3400000002047820 */ /* 0x000fc60000400000 */
[----:B------:R-:W-:Y:S01]  /*02b0*/  FFMA R9, R3, R6, R3 ;  /* 0x0000000603097223 */ /* 0x000fe20000000003 */
[----:B------:R-:W-:Y:S01]  /*02c0*/  @P1 MOV R6, 0x7f800000 ;  /* 0x7f80000000061802 */ /* 0x000fe20000000f00 */
[----:B------:R-:W0:Y:S02]  /*02d0*/  LDC.64 R2, c[0x0][0x380] ;  /* 0x0000e000ff027b82 */ /* 0x000e240000000a00 */
[----:B------:R-:W-:Y:S02]  /*02e0*/  FFMA R4, R4, 0.69314718246459960938, R9 ;  /* 0x3f31721804047823 */ /* 0x000fe40000000009 */
[C---:B------:R-:W-:Y:S01]  /*02f0*/  @P2 FFMA R4, R7.reuse, R6, +INF ;  /* 0x7f80000007042423 */ /* 0x040fe20000000006 */
[----:B------:R-:W-:-:S04]  /*0300*/  @P1 FSETP.NEU.AND P2, PT, R7, RZ, PT ;  /* 0x000000ff0700120b */ /* 0x000fc80003f4d000 */
[----:B------:R-:W-:-:S05]  /*0310*/  @P1 FSEL R4, R4, -RZ, P2 ;  /* 0x800000ff04041208 */ /* 0x000fca0001000000 */
[----:B------:R-:W-:Y:S01]  /*0320*/  @P0 FADD R4, R4, 0.69314718246459960938 ;  /* 0x3f31721804040421 */ /* 0x000fe20000000000 */
[----:B0-----:R-:W-:-:S04]  /*0330*/  IMAD.WIDE.U32 R2, R5, 0x4, R2 ;  /* 0x0000000405027825 */ /* 0x001fc800078e0002 */
[----:B------:R-:W-:-:S05]  /*0340*/  FMUL R5, R0, R4 ;  /* 0x0000000400057220 */ /* 0x000fca0000400000 */
[----:B------:R-:W-:Y:S01]  /*0350*/  STG.E desc[UR6][R2.64], R5 ;  /* 0x0000000502007986 */ /* 0x000fe2000c101906 */
[----:B------:R-:W-:Y:S05]  /*0360*/  EXIT ;  /* 0x000000000000794d */ /* 0x000fea0003800000 */
.L_x_0:
[----:B------:R-:W-:-:S00]  /*0370*/  BRA `(.L_x_0) ;  /* 0xfffffffc00fc7947 */ /* 0x000fc0000383ffff */
[----:B------:R-:W-:-:S00]  /*0380*/  NOP ;  /* 0x0000000000007918 */ /* 0x000fc00000000000 */
[----:B------:R-:W-:-:S00]  /*0390*/  NOP ;  /* 0x0000000000007918 */ /* 0x000fc00000000000 */
[----:B------:R-:W-:-:S00]  /*03a0*/  NOP ;  /* 0x0000000000007918 */ /* 0x000fc00000000000 */
[----:B------:R-:W-:-:S00]  /*03b0*/  NOP ;  /* 0x0000000000007918 */ /* 0x000fc00000000000 */
[----:B------:R-:W-:-:S00]  /*03c0*/  NOP ;  /* 0x0000000000007918 */ /* 0x000fc00000000000 */
[----:B------:R-:W-:-:S00]  /*03d0*/  NOP ;  /* 0x0000000000007918 */ /* 0x000fc00000000000 */
[----:B------:R-:W-:-:S00]  /*03e0*/  NOP ;  /* 0x0000000000007918 */ /* 0x000fc00000000000 */
[----:B------:R-:W-:-:S00]  /*03f0*/  NOP ;  /* 0x0000000000007918 */ /* 0x000fc00000000000 */
.L_x_3:


//--------------------- .text.default_function_kernel_1 --------------------------
	.section	.text.default_function_kernel_1,"ax",@progbits
	.align	128
        .global         default_function_kernel_1
        .type           default_function_kernel_1,@function
        .size           default_function_kernel_1,(.L_x_4 - default_function_kernel_1)
        .other          default_function_kernel_1,@"STO_CUDA_ENTRY STV_DEFAULT"
default_function_kernel_1:
.text.default_function_kernel_1:
[----:B------:R-:W-:Y:S01]  /*0000*/  LDC R1, c[0x0][0x37c] ;  /* 0x0000df00ff017b82 */ /* 0x000fe20000000800 */
[----:B------:R-:W0:Y:S07]  /*0010*/  S2R R5, SR_TID.X ;  /* 0x0000000000057919 */ /* 0x000e2e0000002100 */
[----:B------:R-:W1:Y:S01]  /*0020*/  S2UR UR4, SR_CTAID.X ;  /* 0x00000000000479c3 */ /* 0x000e620000002500 */
[----:B------:R-:W2:Y:S07]  /*0030*/  LDCU.64 UR6, c[0x0][0x358] ;  /* 0x00006b00ff0677ac */ /* 0x000eae0008000a00 */
[----:B------:R-:W3:Y:S01]  /*0040*/  LDC.64 R2, c[0x0][0x388] ;  /* 0x0000e200ff027b82 */ /* 0x000ee20000000a00 */
[----:B-1----:R-:W-:-:S06]  /*0050*/  USHF.L.U32 UR4, UR4, 0x5, URZ ;  /* 0x0000000504047899 */ /* 0x002fcc00080006ff */
[----:B0-----:R-:W-:-:S05]  /*0060*/  LOP3.LUT R5, R5, UR4, RZ, 0xfc, !PT ;  /* 0x0000000405057c12 */ /* 0x001fca000f8efcff */
[----:B---3--:R-:W-:-:S06]  /*0070*/  IMAD.WIDE.U32 R2, R5, 0x4, R2 ;  /* 0x0000000405027825 */ /* 0x008fcc00078e0002 */
[----:B--2---:R-:W2:Y:S01]  /*0080*/  LDG.E.CONSTANT R2, desc[UR6][R2.64] ;  /* 0x0000000602027981 */ /* 0x004ea2000c1e9900 */
[----:B------:R-:W-:Y:S02]  /*0090*/  HFMA2 R6, -RZ, RZ, 1.625, 0 ;  /* 0x3e800000ff067431 */ /* 0x000fe400000001ff */
[C---:B--2---:R-:W-:Y:S01]  /*00a0*/  FFMA R0, R2.reuse, R2, 1 ;  /* 0x3f80000002007423 */ /* 0x044fe20000000002 */
[----:B------:R-:W-:-:S03]  /*00b0*/  FSETP.GT.AND P0, PT, |R2|, 8388608, PT ;  /* 0x4b0000000200780b */ /* 0x000fc60003f04200 */
[----:B------:R-:W0:Y:S02]  /*00c0*/  MUFU.RSQ R7, R0 ;  /* 0x0000000000077308 */ /* 0x000e240000001400 */
[----:B0-----:R-:W-:-:S06]  /*00d0*/  FFMA R7, R0, R7, 1 ;  /* 0x3f80000000077423 */ /* 0x001fcc0000000007 */
[----:B------:R-:W0:Y:S02]  /*00e0*/  MUFU.RCP R7, R7 ;  /* 0x0000000700077308 */ /* 0x000e240000001000 */
[----:B0-----:R-:W-:Y:S01]  /*00f0*/  FMUL R9, |R2|, R7 ;  /* 0x0000000702097220 */ /* 0x001fe20000400200 */
[----:B------:R-:W-:-:S03]  /*0100*/  MOV R7, 0x3d39bf78 ;  /* 0x3d39bf7800077802 */ /* 0x000fc60000000f00 */
[----:B------:R-:W-:-:S05]  /*0110*/  FFMA R9, |R2|, R9, |R2| ;  /* 0x0000000902097223 */ /* 0x000fca0000000602 */
[----:B------:R-:W-:-:S04]  /*0120*/  FSEL R9, |R2|, R9, P0 ;  /* 0x0000000902097208 */ /* 0x000fc80000000200 */
[C---:B------:R-:W-:Y:S01]  /*0130*/  ISETP.GE.U32.AND P1, PT, R9.reuse, 0x7f800000, PT ;  /* 0x7f8000000900780c */ /* 0x040fe20003f26070 */
[----:B------:R-:W-:-:S03]  /*0140*/  FADD.RZ R4, R9, 1 ;  /* 0x3f80000009047421 */ /* 0x000fc6000000c000 */
[----:B------:R-:W-:Y:S02]  /*0150*/  ISETP.GT.AND P2, PT, R9, -0x40800000, P1 ;  /* 0xbf8000000900780c */ /* 0x000fe40000f44270 */
[----:B------:R-:W-:-:S04]  /*0160*/  IADD3 R4, PT, PT, R4, -0x3f400000, RZ ;  /* 0xc0c0000004047810 */ /* 0x000fc80007ffe0ff */
[----:B------:R-:W-:-:S04]  /*0170*/  LOP3.LUT R4, R4, 0xff800000, RZ, 0xc0, !PT ;  /* 0xff80000004047812 */ /* 0x000fc800078ec0ff */
[----:B------:R-:W-:Y:S02]  /*0180*/  IADD3 R3, PT, PT, -R4, 0x40800000, RZ ;  /* 0x4080000004037810 */ /* 0x000fe40007ffe1ff */
[-C--:B------:R-:W-:Y:S02]  /*0190*/  IADD3 R0, PT, PT, R9, -R4.reuse, RZ ;  /* 0x8000000409007210 */ /* 0x080fe40007ffe0ff */
[----:B------:R-:W-:Y:S01]  /*01a0*/  I2FP.F32.S32 R4, R4 ;  /* 0x0000000400047245 */ /* 0x000fe20000201400 */
[----:B------:R-:W-:-:S04]  /*01b0*/  FFMA R3, R3, R6, -1 ;  /* 0xbf80000003037423 */ /* 0x000fc80000000006 */
[----:B------:R-:W-:Y:S01]  /*01c0*/  FADD R0, R0, R3 ;  /* 0x0000000300007221 */ /* 0x000fe20000000000 */
[----:B------:R-:W-:-:S03]  /*01d0*/  FMUL R4, R4, 1.1920928955078125e-07 ;  /* 0x3400000004047820 */ /* 0x000fc60000400000 */
        /* <DEDUP_REMOVED lines=8> */
[----:B------:R-:W-:-:S04]  /*0260*/  FMUL R3, R0, R3 ;  /* 0x0000000300037220 */ /* 0x000fc80000400000 */
[----:B------:R-:W-:Y:S01]  /*0270*/  FFMA R3, R0, R3, R0 ;  /* 0x0000000300037223 */ /* 0x000fe20000000000 */
[----:B------:R-:W-:-:S03]  /*0280*/  @P1 MOV R0, 0x7f800000 ;  /* 0x7f80000000001802 */ /* 0x000fc60000000f00 */
[----:B------:R-:W-:Y:S02]  /*0290*/  FFMA R3, R4, 0.69314718246459960938, R3 ;  /* 0x3f31721804037823 */ /* 0x000fe40000000003 */
[C---:B------:R-:W-:Y:S01]  /*02a0*/  @P2 FFMA R3, R9.reuse, R0, +INF ;  /* 0x7f80000009032423 */ /* 0x040fe20000000000 */
[----:B------:R-:W-:-:S04]  /*02b0*/  @P1 FSETP.NEU.AND P2, PT, R9, RZ, PT ;  /* 0x000000ff0900120b */ /* 0x000fc80003f4d000 */
[----:B------:R-:W-:-:S05]  /*02c0*/  @P1 FSEL R3, R3, -RZ, P2 ;  /* 0x800000ff03031208 */ /* 0x000fca0001000000 */
[----:B------:R-:W-:Y:S01]  /*02d0*/  @P0 FADD R3, R3, 0.69314718246459960938 ;  /* 0x3f31721803030421 */ /* 0x000fe20000000000 */
[----:B------:R-:W-:-:S04]  /*02e0*/  FSETP.NAN.AND P0, PT, |R2|, |R2|, PT ;  /* 0x400000020200720b */ /* 0x000fc80003f08200 */
[----:B------:R-:W-:-:S04]  /*02f0*/  LOP3.LUT R2, R3, 0x80000000, R2, 0xb8, !PT ;  /* 0x8000000003027812 */ /* 0x000fc800078eb802 */
[----:B------:R-:W-:-:S05]  /*0300*/  FSEL R2, R2, R3, !P0 ;  /* 0x0000000302027208 */ /* 0x000fca0004000000 */
[----:B------:R-:W-:Y:S02]  /*0310*/  FMUL R0, R2, 1.4426950216293334961 ;  /* 0x3fb8aa3b02007820 */ /* 0x000fe40000400000 */
[----:B------:R-:W0:Y:S03]  /*0320*/  LDC.64 R2, c[0x0][0x380] ;  /* 0x0000e000ff027b82 */ /* 0x000e260000000a00 */
[----:B------:R-:W-:-:S13]  /*0330*/  FSETP.GEU.AND P0, PT, R0, -126, PT ;  /* 0xc2fc00000000780b */ /* 0x000fda0003f0e000 */
[----:B------:R-:W-:-:S04]  /*0340*/  @!P0 FMUL R0, R0, 0.5 ;  /* 0x3f00000000008820 */ /* 0x000fc80000400000 */
[----:B------:R-:W1:Y:S01]  /*0350*/  MUFU.EX2 R7, R0 ;  /* 0x0000000000077308 */ /* 0x000e620000000800 */
[----:B0-----:R-:W-:-:S04]  /*0360*/  IMAD.WIDE.U32 R2, R5, 0x4, R2 ;  /* 0x0000000405027825 */ /* 0x001fc800078e0002 */
[----:B-1----:R-:W-:-:S05]  /*0370*/  @!P0 FMUL R7, R7, R7 ;  /* 0x0000000707078220 */ /* 0x002fca0000400000 */
[----:B------:R-:W-:Y:S01]  /*0380*/  STG.E desc[UR6][R2.64], R7 ;  /* 0x0000000702007986 */ /* 0x000fe2000c101906 */
[----:B------:R-:W-:Y:S05]  /*0390*/  EXIT ;  /* 0x000000000000794d */ /* 0x000fea0003800000 */
.L_x_1:
        /* <DEDUP_REMOVED lines=14> */
.L_x_4:


//--------------------- .text.default_function_kernel --------------------------
	.section	.text.default_function_kernel,"ax",@progbits
	.align	128
        .global         default_function_kernel
        .type           default_function_kernel,@function
        .size           default_function_kernel,(.L_x_5 - default_function_kernel)
        .other          default_function_kernel,@"STO_CUDA_ENTRY STV_DEFAULT"
default_function_kernel:
.text.default_function_kernel:
[----:B------:R-:W-:Y:S01]  /*0000*/  LDC R1, c[0x0][0x37c] ;  /* 0x0000df00ff017b82 */ /* 0x000fe20000000800 */
[----:B------:R-:W0:Y:S07]  /*0010*/  S2R R7, SR_TID.X ;  /* 0x0000000000077919 */ /* 0x000e2e0000002100 */
[----:B------:R-:W1:Y:S01]  /*0020*/  S2UR UR4, SR_CTAID.X ;  /* 0x00000000000479c3 */ /* 0x000e620000002500 */
[----:B------:R-:W2:Y:S07]  /*0030*/  LDCU.64 UR6, c[0x0][0x358] ;  /* 0x00006b00ff0677ac */ /* 0x000eae0008000a00 */
[----:B------:R-:W3:Y:S08]  /*0040*/  LDC.64 R2, c[0x0][0x388] ;  /* 0x0000e200ff027b82 */ /* 0x000ef00000000a00 */
[----:B------:R-:W4:Y:S01]  /*0050*/  LDC.64 R4, c[0x0][0x380] ;  /* 0x0000e000ff047b82 */ /* 0x000f220000000a00 */
[----:B-1----:R-:W-:-:S06]  /*0060*/  USHF.L.U32 UR4, UR4, 0x4, URZ ;  /* 0x0000000404047899 */ /* 0x002fcc00080006ff */
[----:B0-----:R-:W-:-:S05]  /*0070*/  LOP3.LUT R7, R7, UR4, RZ, 0xfc, !PT ;  /* 0x0000000407077c12 */ /* 0x001fca000f8efcff */
[----:B---3--:R-:W-:-:S06]  /*0080*/  IMAD.WIDE.U32 R2, R7, 0x4, R2 ;  /* 0x0000000407027825 */ /* 0x008fcc00078e0002 */
[----:B--2---:R-:W2:Y:S01]  /*0090*/  LDG.E.CONSTANT R2, desc[UR6][R2.64] ;  /* 0x0000000602027981 */ /* 0x004ea2000c1e9900 */
[----:B----4-:R-:W-:-:S04]  /*00a0*/  IMAD.WIDE.U32 R4, R7, 0x4, R4 ;  /* 0x0000000407047825 */ /* 0x010fc800078e0004 */
[----:B--2---:R-:W-:-:S05]  /*00b0*/  FADD R7, |R2|, -RZ ;  /* 0x800000ff02077221 */ /* 0x004fca0000000200 */
[----:B------:R-:W-:Y:S01]  /*00c0*/  STG.E desc[UR6][R4.64], R7 ;  /* 0x0000000704007986 */ /* 0x000fe2000c101906 */
[----:B------:R-:W-:Y:S05]  /*00d0*/  EXIT ;  /* 0x000000000000794d */ /* 0x000fea0003800000 */
.L_x_2:
        /* <DEDUP_REMOVED lines=10> */
.L_x_5:


//--------------------- .nv.shared.reserved.0     --------------------------
	.section	.nv.shared.reserved.0,"aw",@nobits
	.weak		__nv_reservedSMEM_offset_0_alias
	.size		__nv_reservedSMEM_offset_0_alias, 0, 64
	.other		__nv_reservedSMEM_offset_0_alias,@"STO_CUDA_RESERVED_SHARED STV_DEFAULT"
__nv_reservedSMEM_offset_0_alias:
	.zero		0
	.zero		64


//--------------------- .nv.constant0.default_function_kernel_2 --------------------------
	.section	.nv.constant0.default_function_kernel_2,"a",@progbits
	.sectionflags	@""
	.align	4
.nv.constant0.default_function_kernel_2:
	.zero		912


//--------------------- .nv.constant0.default_function_kernel_1 --------------------------
	.section	.nv.constant0.default_function_kernel_1,"a",@progbits
	.sectionflags	@""
	.align	4
.nv.constant0.default_function_kernel_1:
	.zero		912


//--------------------- .nv.constant0.default_function_kernel --------------------------
	.section	.nv.constant0.default_function_kernel,"a",@progbits
	.sectionflags	@""
	.align	4
.nv.constant0.default_function_kernel:
	.zero		912


//--------------------- SYMBOLS --------------------------

	.type		.nv.reservedSmem.offset0,@object
	.size		.nv.reservedSmem.offset0,0x4
